//
// Generated by NVIDIA NVVM Compiler
//
// Compiler Build ID: CL-36424714
// Cuda compilation tools, release 13.0, V13.0.88
// Based on NVVM 20.0.0
//

.version 9.0
.target sm_100
.address_size 64

	// .globl	_Z12sumaParalelaPfS_ib
// _ZZ12sumaParalelaPfS_ibE16vectorCompartido has been demoted

.visible .entry _Z12sumaParalelaPfS_ib(
	.param .u64 .ptr .align 1 _Z12sumaParalelaPfS_ib_param_0,
	.param .u64 .ptr .align 1 _Z12sumaParalelaPfS_ib_param_1,
	.param .u32 _Z12sumaParalelaPfS_ib_param_2,
	.param .u8 _Z12sumaParalelaPfS_ib_param_3
)
{
	.reg .pred 	%p<9>;
	.reg .b16 	%rs<2>;
	.reg .b32 	%r<15>;
	.reg .b32 	%f<9>;
	.reg .b64 	%rd<12>;
	// demoted variable
	.shared .align 4 .b8 _ZZ12sumaParalelaPfS_ibE16vectorCompartido[4096];
	ld.param.u64 	%rd3, [_Z12sumaParalelaPfS_ib_param_0];
	ld.param.u64 	%rd2, [_Z12sumaParalelaPfS_ib_param_1];
	ld.param.u32 	%r8, [_Z12sumaParalelaPfS_ib_param_2];
	ld.param.s8 	%rs1, [_Z12sumaParalelaPfS_ib_param_3];
	cvta.to.global.u64 	%rd1, %rd3;
	mov.u32 	%r1, %tid.x;
	mov.u32 	%r2, %ctaid.x;
	mov.u32 	%r14, %ntid.x;
	mad.lo.s32 	%r4, %r2, %r14, %r1;
	setp.lt.u32 	%p1, %r4, 60000;
	setp.lt.u32 	%p2, %r1, %r8;
	shl.b32 	%r9, %r1, 2;
	mov.u32 	%r10, _ZZ12sumaParalelaPfS_ibE16vectorCompartido;
	add.s32 	%r5, %r10, %r9;
	and.pred  	%p3, %p1, %p2;
	@%p3 bra 	$L__BB0_2;
	mov.b32 	%r11, 0;
	st.shared.u32 	[%r5], %r11;
	bra.uni 	$L__BB0_5;
$L__BB0_2:
	setp.eq.s16 	%p4, %rs1, 0;
	@%p4 bra 	$L__BB0_4;
	mul.wide.u32 	%rd4, %r4, 4;
	add.s64 	%rd5, %rd1, %rd4;
	ld.global.f32 	%f1, [%rd5];
	cvta.to.global.u64 	%rd6, %rd2;
	add.s64 	%rd7, %rd6, %rd4;
	ld.global.f32 	%f2, [%rd7];
	mul.f32 	%f3, %f1, %f2;
	st.shared.f32 	[%r5], %f3;
	bra.uni 	$L__BB0_5;
$L__BB0_4:
	mul.wide.u32 	%rd8, %r4, 4;
	add.s64 	%rd9, %rd1, %rd8;
	ld.global.f32 	%f4, [%rd9];
	st.shared.f32 	[%r5], %f4;
$L__BB0_5:
	bar.sync 	0;
	setp.lt.u32 	%p5, %r14, 2;
	@%p5 bra 	$L__BB0_9;
$L__BB0_6:
	shr.u32 	%r7, %r14, 1;
	setp.ge.u32 	%p6, %r1, %r7;
	@%p6 bra 	$L__BB0_8;
	shl.b32 	%r12, %r7, 2;
	add.s32 	%r13, %r5, %r12;
	ld.shared.f32 	%f5, [%r13];
	ld.shared.f32 	%f6, [%r5];
	add.f32 	%f7, %f5, %f6;
	st.shared.f32 	[%r5], %f7;
$L__BB0_8:
	bar.sync 	0;
	setp.gt.u32 	%p7, %r14, 3;
	mov.u32 	%r14, %r7;
	@%p7 bra 	$L__BB0_6;
$L__BB0_9:
	setp.ne.s32 	%p8, %r1, 0;
	@%p8 bra 	$L__BB0_11;
	ld.shared.f32 	%f8, [_ZZ12sumaParalelaPfS_ibE16vectorCompartido];
	mul.wide.u32 	%rd10, %r2, 4;
	add.s64 	%rd11, %rd1, %rd10;
	st.global.f32 	[%rd11], %f8;
$L__BB0_11:
	ret;

}


// ===== COMPILED SASS (sm_100) =====

	.target	sm_100

	.elftype	@"ET_EXEC"


//--------------------- .note.nv.tkinfo           --------------------------
	.section	.note.nv.tkinfo,"",@"SHT_NOTE"
	.sectionflags	@"SHF_NOTE_NV_TKINFO"
	.tkinfo
        /*0018*/ 	.word	0x00000002
        /*0030*/ 	.string	""
        /*0030*/ 	.string	"ptxas"
        /*0030*/ 	.string	"Cuda compilation tools, release 13.0, V13.0.88"
        /*0030*/ 	.string	"Build cuda_13.0.r13.0/compiler.36424714_0"
        /*0030*/ 	.string	"-arch sm_100 -m 64 "



//--------------------- .note.nv.cuinfo           --------------------------
	.section	.note.nv.cuinfo,"",@"SHT_NOTE"
	.sectionflags	@"SHF_NOTE_NV_CUINFO"
        /*0018*/ 	.short	0x0002
        /*001a*/ 	.short	0x0064
        /*001c*/ 	.short	0x0082
	.zero		2


//--------------------- .nv.info                  --------------------------
	.section	.nv.info,"",@"SHT_CUDA_INFO"
	.align	4


	//----- nvinfo : EIATTR_REGCOUNT
	.align		4
        /*0000*/ 	.byte	0x04, 0x2f
        /*0002*/ 	.short	(.L_1 - .L_0)
	.align		4
.L_0:
        /*0004*/ 	.word	index@(_Z12sumaParalelaPfS_ib)
        /*0008*/ 	.word	0x0000000e


	//----- nvinfo : EIATTR_FRAME_SIZE
	.align		4
.L_1:
        /*000c*/ 	.byte	0x04, 0x11
        /*000e*/ 	.short	(.L_3 - .L_2)
	.align		4
.L_2:
        /*0010*/ 	.word	index@(_Z12sumaParalelaPfS_ib)
        /*0014*/ 	.word	0x00000000


	//----- nvinfo : EIATTR_MIN_STACK_SIZE
	.align		4
.L_3:
        /*0018*/ 	.byte	0x04, 0x12
        /*001a*/ 	.short	(.L_5 - .L_4)
	.align		4
.L_4:
        /*001c*/ 	.word	index@(_Z12sumaParalelaPfS_ib)
        /*0020*/ 	.word	0x00000000
.L_5:


//--------------------- .nv.compat                --------------------------
	.section	.nv.compat,"",@"SHT_CUDA_COMPAT_INFO"
	.align	4
        /*0000*/ 	.byte	0x02, 0x09, 0x00, 0x00, 0x02, 0x02, 0x01, 0x00, 0x02, 0x05, 0x05, 0x00, 0x03, 0x07, 0x01, 0x01
        /*0010*/ 	.byte	0x02, 0x03, 0x00, 0x00, 0x02, 0x06, 0x01, 0x00, 0x04, 0x0b, 0x08, 0x00, 0x09, 0x00, 0x00, 0x00
        /*0020*/ 	.byte	0x00, 0x00, 0x00, 0x00


//--------------------- .nv.info._Z12sumaParalelaPfS_ib --------------------------
	.section	.nv.info._Z12sumaParalelaPfS_ib,"",@"SHT_CUDA_INFO"
	.sectionflags	@""
	.align	4


	//----- nvinfo : EIATTR_CUDA_API_VERSION
	.align		4
        /*0000*/ 	.byte	0x04, 0x37
        /*0002*/ 	.short	(.L_7 - .L_6)
.L_6:
        /*0004*/ 	.word	0x00000082


	//----- nvinfo : EIATTR_KPARAM_INFO
	.align		4
.L_7:
        /*0008*/ 	.byte	0x04, 0x17
        /*000a*/ 	.short	(.L_9 - .L_8)
.L_8:
        /*000c*/ 	.word	0x00000000
        /*0010*/ 	.short	0x0003
        /*0012*/ 	.short	0x0014
        /*0014*/ 	.byte	0x00, 0xf0, 0x05, 0x00


	//----- nvinfo : EIATTR_KPARAM_INFO
	.align		4
.L_9:
        /*0018*/ 	.byte	0x04, 0x17
        /*001a*/ 	.short	(.L_11 - .L_10)
.L_10:
        /*001c*/ 	.word	0x00000000
        /*0020*/ 	.short	0x0002
        /*0022*/ 	.short	0x0010
        /*0024*/ 	.byte	0x00, 0xf0, 0x11, 0x00


	//----- nvinfo : EIATTR_KPARAM_INFO
	.align		4
.L_11:
        /*0028*/ 	.byte	0x04, 0x17
        /*002a*/ 	.short	(.L_13 - .L_12)
.L_12:
        /*002c*/ 	.word	0x00000000
        /*0030*/ 	.short	0x0001
        /*0032*/ 	.short	0x0008
        /*0034*/ 	.byte	0x00, 0xf5, 0x21, 0x00


	//----- nvinfo : EIATTR_KPARAM_INFO
	.align		4
.L_13:
        /*0038*/ 	.byte	0x04, 0x17
        /*003a*/ 	.short	(.L_15 - .L_14)
.L_14:
        /*003c*/ 	.word	0x00000000
        /*0040*/ 	.short	0x0000
        /*0042*/ 	.short	0x0000
        /*0044*/ 	.byte	0x00, 0xf5, 0x21, 0x00


	//----- nvinfo : EIATTR_SPARSE_MMA_MASK
	.align		4
.L_15:
        /*0048*/ 	.byte	0x03, 0x50
        /*004a*/ 	.short	0x0000


	//----- nvinfo : EIATTR_MAXREG_COUNT
	.align		4
        /*004c*/ 	.byte	0x03, 0x1b
        /*004e*/ 	.short	0x00ff


	//----- nvinfo : EIATTR_NUM_BARRIERS
	.align		4
        /*0050*/ 	.byte	0x02, 0x4c
        /*0052*/ 	.byte	0x01
	.zero		1


	//----- nvinfo : EIATTR_MERCURY_ISA_VERSION
	.align		4
        /*0054*/ 	.byte	0x03, 0x5f
        /*0056*/ 	.short	0x0101


	//----- nvinfo : EIATTR_VRC_CTA_INIT_COUNT
	.align		4
        /*0058*/ 	.byte	0x02, 0x4a
	.zero		1
	.zero		1


	//----- nvinfo : EIATTR_EXIT_INSTR_OFFSETS
	.align		4
        /*005c*/ 	.byte	0x04, 0x1c
        /*005e*/ 	.short	(.L_17 - .L_16)


	//   ....[0]....
.L_16:
        /*0060*/ 	.word	0x00000300


	//   ....[1]....
        /*0064*/ 	.word	0x00000380


	//----- nvinfo : EIATTR_CRS_STACK_SIZE
	.align		4
.L_17:
        /*0068*/ 	.byte	0x04, 0x1e
        /*006a*/ 	.short	(.L_19 - .L_18)
.L_18:
        /*006c*/ 	.word	0x00000000


	//----- nvinfo : EIATTR_CBANK_PARAM_SIZE
	.align		4
.L_19:
        /*0070*/ 	.byte	0x03, 0x19
        /*0072*/ 	.short	0x0015


	//----- nvinfo : EIATTR_PARAM_CBANK
	.align		4
        /*0074*/ 	.byte	0x04, 0x0a
        /*0076*/ 	.short	(.L_21 - .L_20)
	.align		4
.L_20:
        /*0078*/ 	.word	index@(.nv.constant0._Z12sumaParalelaPfS_ib)
        /*007c*/ 	.short	0x0380
        /*007e*/ 	.short	0x0015


	//----- nvinfo : EIATTR_SW_WAR
	.align		4
.L_21:
        /*0080*/ 	.byte	0x04, 0x36
        /*0082*/ 	.short	(.L_23 - .L_22)
.L_22:
        /*0084*/ 	.word	0x00000008
.L_23:


//--------------------- .nv.callgraph             --------------------------
	.section	.nv.callgraph,"",@"SHT_CUDA_CALLGRAPH"
	.align	4
	.sectionentsize	8
	.align		4
        /*0000*/ 	.word	0x00000000
	.align		4
        /*0004*/ 	.word	0xffffffff
	.align		4
        /*0008*/ 	.word	0x00000000
	.align		4
        /*000c*/ 	.word	0xfffffffe
	.align		4
        /*0010*/ 	.word	0x00000000
	.align		4
        /*0014*/ 	.word	0xfffffffd
	.align		4
        /*0018*/ 	.word	0x00000000
	.align		4
        /*001c*/ 	.word	0xfffffffc


//--------------------- .text._Z12sumaParalelaPfS_ib --------------------------
	.section	.text._Z12sumaParalelaPfS_ib,"ax",@progbits
	.align	128
        .global         _Z12sumaParalelaPfS_ib
        .type           _Z12sumaParalelaPfS_ib,@function
        .size           _Z12sumaParalelaPfS_ib,(.L_x_5 - _Z12sumaParalelaPfS_ib)
        .other          _Z12sumaParalelaPfS_ib,@"STO_CUDA_ENTRY STV_DEFAULT"
_Z12sumaParalelaPfS_ib:
.text._Z12sumaParalelaPfS_ib:
[----:B------:R-:W-:Y:S01]  /*0000*/  LDC R1, c[0x0][0x37c] ;  /* 0x0000df00ff017b82 */ /* 0x000fe20000000800 */
[----:B------:R-:W0:Y:S01]  /*0010*/  S2R R10, SR_TID.X ;  /* 0x00000000000a7919 */ /* 0x000e220000002100 */
[----:B------:R-:W1:Y:S06]  /*0020*/  LDCU UR6, c[0x0][0x360] ;  /* 0x00006c00ff0677ac */ /* 0x000e6c0008000800 */
[----:B------:R-:W2:Y:S01]  /*0030*/  S2UR UR5, SR_CgaCtaId ;  /* 0x00000000000579c3 */ /* 0x000ea20000008800 */
[----:B------:R-:W-:Y:S01]  /*0040*/  BSSY.RECONVERGENT B0, `(.L_x_0) ;  /* 0x000001e000007945 */ /* 0x000fe20003800200 */
[----:B------:R-:W3:Y:S01]  /*0050*/  S2R R11, SR_CTAID.X ;  /* 0x00000000000b7919 */ /* 0x000ee20000002500 */
[----:B------:R-:W0:Y:S01]  /*0060*/  LDCU UR4, c[0x0][0x390] ;  /* 0x00007200ff0477ac */ /* 0x000e220008000800 */
[----:B-1----:R-:W-:-:S05]  /*0070*/  IMAD.U32 R8, RZ, RZ, UR6 ;  /* 0x00000006ff087e24 */ /* 0x002fca000f8e00ff */
[----:B------:R-:W-:Y:S02]  /*0080*/  ISETP.GE.U32.AND P2, PT, R8, 0x2, PT ;  /* 0x000000020800780c */ /* 0x000fe40003f46070 */
[C---:B0-----:R-:W-:Y:S01]  /*0090*/  ISETP.GE.U32.AND P0, PT, R10.reuse, UR4, PT ;  /* 0x000000040a007c0c */ /* 0x041fe2000bf06070 */
[----:B------:R-:W-:Y:S01]  /*00a0*/  UMOV UR4, 0x400 ;  /* 0x0000040000047882 */ /* 0x000fe20000000000 */
[----:B------:R-:W-:Y:S01]  /*00b0*/  ISETP.NE.AND P1, PT, R10, RZ, PT ;  /* 0x000000ff0a00720c */ /* 0x000fe20003f25270 */
[----:B--2---:R-:W-:Y:S01]  /*00c0*/  ULEA UR4, UR5, UR4, 0x18 ;  /* 0x0000000405047291 */ /* 0x004fe2000f8ec0ff */
[----:B---3--:R-:W-:Y:S01]  /*00d0*/  IMAD R9, R11, UR6, R10 ;  /* 0x000000060b097c24 */ /* 0x008fe2000f8e020a */
[----:B------:R-:W0:Y:S04]  /*00e0*/  LDCU.64 UR6, c[0x0][0x358] ;  /* 0x00006b00ff0677ac */ /* 0x000e280008000a00 */
[----:B------:R-:W-:-:S02]  /*00f0*/  ISETP.LT.U32.AND P0, PT, R9, 0xea60, !P0 ;  /* 0x0000ea600900780c */ /* 0x000fc40004701070 */
[----:B------:R-:W-:-:S11]  /*0100*/  LEA R0, R10, UR4, 0x2 ;  /* 0x000000040a007c11 */ /* 0x000fd6000f8e10ff */
[----:B------:R1:W-:Y:S01]  /*0110*/  @!P0 STS [R0], RZ ;  /* 0x000000ff00008388 */ /* 0x0003e20000000800 */
[----:B0-----:R-:W-:Y:S05]  /*0120*/  @!P0 BRA `(.L_x_1) ;  /* 0x00000000003c8947 */ /* 0x001fea0003800000 */
[----:B------:R-:W0:Y:S01]  /*0130*/  LDCU.U8 UR4, c[0x0][0x394] ;  /* 0x00007280ff0477ac */ /* 0x000e220008000000 */
[----:B------:R-:W2:Y:S08]  /*0140*/  LDC.64 R2, c[0x0][0x380] ;  /* 0x0000e000ff027b82 */ /* 0x000eb00000000a00 */
[----:B------:R-:W3:Y:S01]  /*0150*/  LDC.64 R4, c[0x0][0x388] ;  /* 0x0000e200ff047b82 */ /* 0x000ee20000000a00 */
[----:B0-----:R-:W-:-:S06]  /*0160*/  UPRMT UR4, UR4, 0x8880, URZ ;  /* 0x0000888004047896 */ /* 0x001fcc00080000ff */
[----:B------:R-:W-:-:S13]  /*0170*/  ISETP.NE.AND P0, PT, RZ, UR4, PT ;  /* 0x00000004ff007c0c */ /* 0x000fda000bf05270 */
[----:B------:R-:W0:Y:S01]  /*0180*/  @!P0 LDC.64 R6, c[0x0][0x380] ;  /* 0x0000e000ff068b82 */ /* 0x000e220000000a00 */
[----:B--2---:R-:W-:-:S04]  /*0190*/  @P0 IMAD.WIDE.U32 R2, R9, 0x4, R2 ;  /* 0x0000000409020825 */ /* 0x004fc800078e0002 */
[C---:B---3--:R-:W-:Y:S02]  /*01a0*/  @P0 IMAD.WIDE.U32 R4, R9.reuse, 0x4, R4 ;  /* 0x0000000409040825 */ /* 0x048fe400078e0004 */
[----:B------:R-:W2:Y:S04]  /*01b0*/  @P0 LDG.E R2, desc[UR6][R2.64] ;  /* 0x0000000602020981 */ /* 0x000ea8000c1e1900 */
[----:B------:R-:W2:Y:S01]  /*01c0*/  @P0 LDG.E R5, desc[UR6][R4.64] ;  /* 0x0000000604050981 */ /* 0x000ea2000c1e1900 */
[----:B0-----:R-:W-:-:S06]  /*01d0*/  @!P0 IMAD.WIDE.U32 R6, R9, 0x4, R6 ;  /* 0x0000000409068825 */ /* 0x001fcc00078e0006 */
[----:B------:R-:W3:Y:S01]  /*01e0*/  @!P0 LDG.E R7, desc[UR6][R6.64] ;  /* 0x0000000606078981 */ /* 0x000ee2000c1e1900 */
[----:B--2---:R-:W-:-:S05]  /*01f0*/  @P0 FMUL R9, R2, R5 ;  /* 0x0000000502090220 */ /* 0x004fca0000400000 */
[----:B------:R0:W-:Y:S04]  /*0200*/  @P0 STS [R0], R9 ;  /* 0x0000000900000388 */ /* 0x0001e80000000800 */
[----:B---3--:R0:W-:Y:S02]  /*0210*/  @!P0 STS [R0], R7 ;  /* 0x0000000700008388 */ /* 0x0081e40000000800 */
.L_x_1:
[----:B------:R-:W-:Y:S05]  /*0220*/  BSYNC.RECONVERGENT B0 ;  /* 0x0000000000007941 */ /* 0x000fea0003800200 */
.L_x_0:
[----:B------:R-:W-:Y:S06]  /*0230*/  BAR.SYNC.DEFER_BLOCKING 0x0 ;  /* 0x0000000000007b1d */ /* 0x000fec0000010000 */
[----:B------:R-:W-:Y:S05]  /*0240*/  @!P2 BRA `(.L_x_2) ;  /* 0x00000000002ca947 */ /* 0x000fea0003800000 */
.L_x_3:
[----:B------:R-:W-:-:S04]  /*0250*/  SHF.R.U32.HI R5, RZ, 0x1, R8 ;  /* 0x00000001ff057819 */ /* 0x000fc80000011608 */
[----:B------:R-:W-:-:S13]  /*0260*/  ISETP.GE.U32.AND P0, PT, R10, R5, PT ;  /* 0x000000050a00720c */ /* 0x000fda0003f06070 */
[----:B------:R-:W-:Y:S01]  /*0270*/  @!P0 LEA R2, R5, R0, 0x2 ;  /* 0x0000000005028211 */ /* 0x000fe200078e10ff */
[----:B------:R-:W-:Y:S05]  /*0280*/  @!P0 LDS R3, [R0] ;  /* 0x0000000000038984 */ /* 0x000fea0000000800 */
[----:B------:R-:W2:Y:S02]  /*0290*/  @!P0 LDS R2, [R2] ;  /* 0x0000000002028984 */ /* 0x000ea40000000800 */
[----:B--2---:R-:W-:-:S05]  /*02a0*/  @!P0 FADD R3, R2, R3 ;  /* 0x0000000302038221 */ /* 0x004fca0000000000 */
[----:B------:R2:W-:Y:S01]  /*02b0*/  @!P0 STS [R0], R3 ;  /* 0x0000000300008388 */ /* 0x0005e20000000800 */
[----:B------:R-:W-:Y:S01]  /*02c0*/  BAR.SYNC.DEFER_BLOCKING 0x0 ;  /* 0x0000000000007b1d */ /* 0x000fe20000010000 */
[----:B------:R-:W-:Y:S01]  /*02d0*/  ISETP.GT.U32.AND P0, PT, R8, 0x3, PT ;  /* 0x000000030800780c */ /* 0x000fe20003f04070 */
[----:B------:R-:W-:-:S12]  /*02e0*/  IMAD.MOV.U32 R8, RZ, RZ, R5 ;  /* 0x000000ffff087224 */ /* 0x000fd800078e0005 */
[----:B--2---:R-:W-:Y:S05]  /*02f0*/  @P0 BRA `(.L_x_3) ;  /* 0xfffffffc00d40947 */ /* 0x004fea000383ffff */
.L_x_2:
[----:B------:R-:W-:Y:S05]  /*0300*/  @P1 EXIT ;  /* 0x000000000000194d */ /* 0x000fea0003800000 */
[----:B------:R-:W2:Y:S01]  /*0310*/  S2UR UR5, SR_CgaCtaId ;  /* 0x00000000000579c3 */ /* 0x000ea20000008800 */
[----:B------:R-:W-:-:S07]  /*0320*/  UMOV UR4, 0x400 ;  /* 0x0000040000047882 */ /* 0x000fce0000000000 */
[----:B------:R-:W3:Y:S01]  /*0330*/  LDC.64 R2, c[0x0][0x380] ;  /* 0x0000e000ff027b82 */ /* 0x000ee20000000a00 */
[----:B--2---:R-:W-:Y:S01]  /*0340*/  ULEA UR4, UR5, UR4, 0x18 ;  /* 0x0000000405047291 */ /* 0x004fe2000f8ec0ff */
[----:B---3--:R-:W-:-:S08]  /*0350*/  IMAD.WIDE.U32 R2, R11, 0x4, R2 ;  /* 0x000000040b027825 */ /* 0x008fd000078e0002 */
[----:B------:R-:W2:Y:S04]  /*0360*/  LDS R5, [UR4] ;  /* 0x00000004ff057984 */ /* 0x000ea80008000800 */
[----:B--2---:R-:W-:Y:S01]  /*0370*/  STG.E desc[UR6][R2.64], R5 ;  /* 0x0000000502007986 */ /* 0x004fe2000c101906 */
[----:B------:R-:W-:Y:S05]  /*0380*/  EXIT ;  /* 0x000000000000794d */ /* 0x000fea0003800000 */
.L_x_4:
[----:B------:R-:W-:-:S00]  /*0390*/  BRA `(.L_x_4) ;  /* 0xfffffffc00fc7947 */ /* 0x000fc0000383ffff */
[----:B------:R-:W-:-:S00]  /*03a0*/  NOP ;  /* 0x0000000000007918 */ /* 0x000fc00000000000 */
        /* <DEDUP_REMOVED lines=13> */
.L_x_5:


//--------------------- .nv.shared._Z12sumaParalelaPfS_ib --------------------------
	.section	.nv.shared._Z12sumaParalelaPfS_ib,"aw",@nobits
	.sectionflags	@""
	.align	4
.nv.shared._Z12sumaParalelaPfS_ib:
	.zero		5120


//--------------------- .nv.shared.reserved.0     --------------------------
	.section	.nv.shared.reserved.0,"aw",@nobits
	.weak		__nv_reservedSMEM_offset_0_alias
	.size		__nv_reservedSMEM_offset_0_alias, 0, 64
	.other		__nv_reservedSMEM_offset_0_alias,@"STO_CUDA_RESERVED_SHARED STV_DEFAULT"
__nv_reservedSMEM_offset_0_alias:
	.zero		0
	.zero		64


//--------------------- .nv.constant0._Z12sumaParalelaPfS_ib --------------------------
	.section	.nv.constant0._Z12sumaParalelaPfS_ib,"a",@progbits
	.sectionflags	@""
	.align	4
.nv.constant0._Z12sumaParalelaPfS_ib:
	.zero		917


//--------------------- SYMBOLS --------------------------

	.type		.nv.reservedSmem.offset0,@object
	.size		.nv.reservedSmem.offset0,0x4
	.type		.nv.reservedSmem.cap,@object
	.size		.nv.reservedSmem.cap,0x4
